//
// Generated by NVIDIA NVVM Compiler
//
// Compiler Build ID: CL-36424714
// Cuda compilation tools, release 13.0, V13.0.88
// Based on NVVM 20.0.0
//

.version 9.0
.target sm_100
.address_size 64

	// .globl	_Z7reduce1PfS_
// _ZZ7reduce1PfS_E3s_a has been demoted

.visible .entry _Z7reduce1PfS_(
	.param .u64 .ptr .align 1 _Z7reduce1PfS__param_0,
	.param .u64 .ptr .align 1 _Z7reduce1PfS__param_1
)
{
	.reg .pred 	%p<5>;
	.reg .b32 	%r<13>;
	.reg .b32 	%f<6>;
	.reg .b64 	%rd<12>;
	// demoted variable
	.shared .align 4 .b8 _ZZ7reduce1PfS_E3s_a[1024];
	ld.param.u64 	%rd2, [_Z7reduce1PfS__param_0];
	ld.param.u64 	%rd1, [_Z7reduce1PfS__param_1];
	cvta.to.global.u64 	%rd3, %rd2;
	mov.u32 	%r1, %ctaid.x;
	mov.u32 	%r12, %ntid.x;
	mul.lo.s32 	%r7, %r1, %r12;
	cvt.u64.u32 	%rd4, %r7;
	mov.u32 	%r3, %tid.x;
	cvt.u64.u32 	%rd5, %r3;
	add.s64 	%rd6, %rd4, %rd5;
	shl.b64 	%rd7, %rd6, 2;
	add.s64 	%rd8, %rd3, %rd7;
	ld.global.f32 	%f1, [%rd8];
	shl.b32 	%r8, %r3, 2;
	mov.u32 	%r9, _ZZ7reduce1PfS_E3s_a;
	add.s32 	%r4, %r9, %r8;
	st.shared.f32 	[%r4], %f1;
	bar.sync 	0;
	setp.lt.u32 	%p1, %r12, 2;
	@%p1 bra 	$L__BB0_4;
$L__BB0_1:
	shr.u32 	%r6, %r12, 1;
	setp.ge.u32 	%p2, %r3, %r6;
	@%p2 bra 	$L__BB0_3;
	shl.b32 	%r10, %r6, 2;
	add.s32 	%r11, %r4, %r10;
	ld.shared.f32 	%f2, [%r11];
	ld.shared.f32 	%f3, [%r4];
	add.f32 	%f4, %f2, %f3;
	st.shared.f32 	[%r4], %f4;
$L__BB0_3:
	bar.sync 	0;
	setp.gt.u32 	%p3, %r12, 3;
	mov.u32 	%r12, %r6;
	@%p3 bra 	$L__BB0_1;
$L__BB0_4:
	setp.ne.s32 	%p4, %r3, 0;
	@%p4 bra 	$L__BB0_6;
	ld.shared.f32 	%f5, [_ZZ7reduce1PfS_E3s_a];
	cvta.to.global.u64 	%rd9, %rd1;
	mul.wide.u32 	%rd10, %r1, 4;
	add.s64 	%rd11, %rd9, %rd10;
	st.global.f32 	[%rd11], %f5;
$L__BB0_6:
	ret;

}


// ===== COMPILED SASS (sm_100) =====

	.target	sm_100

	.elftype	@"ET_EXEC"


//--------------------- .note.nv.tkinfo           --------------------------
	.section	.note.nv.tkinfo,"",@"SHT_NOTE"
	.sectionflags	@"SHF_NOTE_NV_TKINFO"
	.tkinfo
        /*0018*/ 	.word	0x00000002
        /*0030*/ 	.string	""
        /*0030*/ 	.string	"ptxas"
        /*0030*/ 	.string	"Cuda compilation tools, release 13.0, V13.0.88"
        /*0030*/ 	.string	"Build cuda_13.0.r13.0/compiler.36424714_0"
        /*0030*/ 	.string	"-arch sm_100 -m 64 "



//--------------------- .note.nv.cuinfo           --------------------------
	.section	.note.nv.cuinfo,"",@"SHT_NOTE"
	.sectionflags	@"SHF_NOTE_NV_CUINFO"
        /*0018*/ 	.short	0x0002
        /*001a*/ 	.short	0x0064
        /*001c*/ 	.short	0x0082
	.zero		2


//--------------------- .nv.info                  --------------------------
	.section	.nv.info,"",@"SHT_CUDA_INFO"
	.align	4


	//----- nvinfo : EIATTR_REGCOUNT
	.align		4
        /*0000*/ 	.byte	0x04, 0x2f
        /*0002*/ 	.short	(.L_1 - .L_0)
	.align		4
.L_0:
        /*0004*/ 	.word	index@(_Z7reduce1PfS_)
        /*0008*/ 	.word	0x0000000b


	//----- nvinfo : EIATTR_FRAME_SIZE
	.align		4
.L_1:
        /*000c*/ 	.byte	0x04, 0x11
        /*000e*/ 	.short	(.L_3 - .L_2)
	.align		4
.L_2:
        /*0010*/ 	.word	index@(_Z7reduce1PfS_)
        /*0014*/ 	.word	0x00000000


	//----- nvinfo : EIATTR_MIN_STACK_SIZE
	.align		4
.L_3:
        /*0018*/ 	.byte	0x04, 0x12
        /*001a*/ 	.short	(.L_5 - .L_4)
	.align		4
.L_4:
        /*001c*/ 	.word	index@(_Z7reduce1PfS_)
        /*0020*/ 	.word	0x00000000
.L_5:


//--------------------- .nv.compat                --------------------------
	.section	.nv.compat,"",@"SHT_CUDA_COMPAT_INFO"
	.align	4
        /*0000*/ 	.byte	0x02, 0x09, 0x00, 0x00, 0x02, 0x02, 0x01, 0x00, 0x02, 0x05, 0x05, 0x00, 0x03, 0x07, 0x01, 0x01
        /*0010*/ 	.byte	0x02, 0x03, 0x00, 0x00, 0x02, 0x06, 0x01, 0x00, 0x04, 0x0b, 0x08, 0x00, 0x09, 0x00, 0x00, 0x00
        /*0020*/ 	.byte	0x00, 0x00, 0x00, 0x00


//--------------------- .nv.info._Z7reduce1PfS_   --------------------------
	.section	.nv.info._Z7reduce1PfS_,"",@"SHT_CUDA_INFO"
	.sectionflags	@""
	.align	4


	//----- nvinfo : EIATTR_CUDA_API_VERSION
	.align		4
        /*0000*/ 	.byte	0x04, 0x37
        /*0002*/ 	.short	(.L_7 - .L_6)
.L_6:
        /*0004*/ 	.word	0x00000082


	//----- nvinfo : EIATTR_KPARAM_INFO
	.align		4
.L_7:
        /*0008*/ 	.byte	0x04, 0x17
        /*000a*/ 	.short	(.L_9 - .L_8)
.L_8:
        /*000c*/ 	.word	0x00000000
        /*0010*/ 	.short	0x0001
        /*0012*/ 	.short	0x0008
        /*0014*/ 	.byte	0x00, 0xf5, 0x21, 0x00


	//----- nvinfo : EIATTR_KPARAM_INFO
	.align		4
.L_9:
        /*0018*/ 	.byte	0x04, 0x17
        /*001a*/ 	.short	(.L_11 - .L_10)
.L_10:
        /*001c*/ 	.word	0x00000000
        /*0020*/ 	.short	0x0000
        /*0022*/ 	.short	0x0000
        /*0024*/ 	.byte	0x00, 0xf5, 0x21, 0x00


	//----- nvinfo : EIATTR_SPARSE_MMA_MASK
	.align		4
.L_11:
        /*0028*/ 	.byte	0x03, 0x50
        /*002a*/ 	.short	0x0000


	//----- nvinfo : EIATTR_MAXREG_COUNT
	.align		4
        /*002c*/ 	.byte	0x03, 0x1b
        /*002e*/ 	.short	0x00ff


	//----- nvinfo : EIATTR_NUM_BARRIERS
	.align		4
        /*0030*/ 	.byte	0x02, 0x4c
        /*0032*/ 	.byte	0x01
	.zero		1


	//----- nvinfo : EIATTR_MERCURY_ISA_VERSION
	.align		4
        /*0034*/ 	.byte	0x03, 0x5f
        /*0036*/ 	.short	0x0101


	//----- nvinfo : EIATTR_VRC_CTA_INIT_COUNT
	.align		4
        /*0038*/ 	.byte	0x02, 0x4a
	.zero		1
	.zero		1


	//----- nvinfo : EIATTR_EXIT_INSTR_OFFSETS
	.align		4
        /*003c*/ 	.byte	0x04, 0x1c
        /*003e*/ 	.short	(.L_13 - .L_12)


	//   ....[0]....
.L_12:
        /*0040*/ 	.word	0x00000210


	//   ....[1]....
        /*0044*/ 	.word	0x00000290


	//----- nvinfo : EIATTR_CBANK_PARAM_SIZE
	.align		4
.L_13:
        /*0048*/ 	.byte	0x03, 0x19
        /*004a*/ 	.short	0x0010


	//----- nvinfo : EIATTR_PARAM_CBANK
	.align		4
        /*004c*/ 	.byte	0x04, 0x0a
        /*004e*/ 	.short	(.L_15 - .L_14)
	.align		4
.L_14:
        /*0050*/ 	.word	index@(.nv.constant0._Z7reduce1PfS_)
        /*0054*/ 	.short	0x0380
        /*0056*/ 	.short	0x0010


	//----- nvinfo : EIATTR_SW_WAR
	.align		4
.L_15:
        /*0058*/ 	.byte	0x04, 0x36
        /*005a*/ 	.short	(.L_17 - .L_16)
.L_16:
        /*005c*/ 	.word	0x00000008
.L_17:


//--------------------- .nv.callgraph             --------------------------
	.section	.nv.callgraph,"",@"SHT_CUDA_CALLGRAPH"
	.align	4
	.sectionentsize	8
	.align		4
        /*0000*/ 	.word	0x00000000
	.align		4
        /*0004*/ 	.word	0xffffffff
	.align		4
        /*0008*/ 	.word	0x00000000
	.align		4
        /*000c*/ 	.word	0xfffffffe
	.align		4
        /*0010*/ 	.word	0x00000000
	.align		4
        /*0014*/ 	.word	0xfffffffd
	.align		4
        /*0018*/ 	.word	0x00000000
	.align		4
        /*001c*/ 	.word	0xfffffffc


//--------------------- .text._Z7reduce1PfS_      --------------------------
	.section	.text._Z7reduce1PfS_,"ax",@progbits
	.align	128
        .global         _Z7reduce1PfS_
        .type           _Z7reduce1PfS_,@function
        .size           _Z7reduce1PfS_,(.L_x_3 - _Z7reduce1PfS_)
        .other          _Z7reduce1PfS_,@"STO_CUDA_ENTRY STV_DEFAULT"
_Z7reduce1PfS_:
.text._Z7reduce1PfS_:
[----:B------:R-:W-:Y:S01]  /*0000*/  LDC R1, c[0x0][0x37c] ;  /* 0x0000df00ff017b82 */ /* 0x000fe20000000800 */
[----:B------:R-:W0:Y:S01]  /*0010*/  S2R R7, SR_CTAID.X ;  /* 0x0000000000077919 */ /* 0x000e220000002500 */
[----:B------:R-:W0:Y:S01]  /*0020*/  LDCU UR8, c[0x0][0x360] ;  /* 0x00006c00ff0877ac */ /* 0x000e220008000800 */
[----:B------:R-:W1:Y:S01]  /*0030*/  S2R R6, SR_TID.X ;  /* 0x0000000000067919 */ /* 0x000e620000002100 */
[----:B------:R-:W2:Y:S01]  /*0040*/  LDCU.64 UR4, c[0x0][0x380] ;  /* 0x00007000ff0477ac */ /* 0x000ea20008000a00 */
[----:B------:R-:W3:Y:S01]  /*0050*/  LDCU.64 UR6, c[0x0][0x358] ;  /* 0x00006b00ff0677ac */ /* 0x000ee20008000a00 */
[----:B0-----:R-:W-:-:S05]  /*0060*/  IMAD R3, R7, UR8, RZ ;  /* 0x0000000807037c24 */ /* 0x001fca000f8e02ff */
[----:B-1----:R-:W-:-:S05]  /*0070*/  IADD3 R0, P0, PT, R3, R6, RZ ;  /* 0x0000000603007210 */ /* 0x002fca0007f1e0ff */
[----:B------:R-:W-:Y:S01]  /*0080*/  IMAD.X R3, RZ, RZ, RZ, P0 ;  /* 0x000000ffff037224 */ /* 0x000fe200000e06ff */
[----:B--2---:R-:W-:-:S04]  /*0090*/  LEA R2, P0, R0, UR4, 0x2 ;  /* 0x0000000400027c11 */ /* 0x004fc8000f8010ff */
[----:B------:R-:W-:-:S05]  /*00a0*/  LEA.HI.X R3, R0, UR5, R3, 0x2, P0 ;  /* 0x0000000500037c11 */ /* 0x000fca00080f1403 */
[----:B---3--:R-:W2:Y:S01]  /*00b0*/  LDG.E R2, desc[UR6][R2.64] ;  /* 0x0000000602027981 */ /* 0x008ea2000c1e1900 */
[----:B------:R-:W0:Y:S01]  /*00c0*/  S2UR UR5, SR_CgaCtaId ;  /* 0x00000000000579c3 */ /* 0x000e220000008800 */
[----:B------:R-:W-:Y:S01]  /*00d0*/  UMOV UR4, 0x400 ;  /* 0x0000040000047882 */ /* 0x000fe20000000000 */
[----:B------:R-:W-:Y:S01]  /*00e0*/  UISETP.GE.U32.AND UP0, UPT, UR8, 0x2, UPT ;  /* 0x000000020800788c */ /* 0x000fe2000bf06070 */
[----:B------:R-:W-:Y:S01]  /*00f0*/  ISETP.NE.AND P0, PT, R6, RZ, PT ;  /* 0x000000ff0600720c */ /* 0x000fe20003f05270 */
[----:B0-----:R-:W-:-:S06]  /*0100*/  ULEA UR4, UR5, UR4, 0x18 ;  /* 0x0000000405047291 */ /* 0x001fcc000f8ec0ff */
[----:B------:R-:W-:-:S05]  /*0110*/  LEA R5, R6, UR4, 0x2 ;  /* 0x0000000406057c11 */ /* 0x000fca000f8e10ff */
[----:B--2---:R0:W-:Y:S01]  /*0120*/  STS [R5], R2 ;  /* 0x0000000205007388 */ /* 0x0041e20000000800 */
[----:B------:R-:W-:Y:S06]  /*0130*/  BAR.SYNC.DEFER_BLOCKING 0x0 ;  /* 0x0000000000007b1d */ /* 0x000fec0000010000 */
[----:B------:R-:W-:Y:S05]  /*0140*/  BRA.U !UP0, `(.L_x_0) ;  /* 0x0000000108307547 */ /* 0x000fea000b800000 */
[----:B------:R-:W-:-:S07]  /*0150*/  IMAD.U32 R0, RZ, RZ, UR8 ;  /* 0x00000008ff007e24 */ /* 0x000fce000f8e00ff */
.L_x_1:
[----:B------:R-:W-:-:S04]  /*0160*/  SHF.R.U32.HI R8, RZ, 0x1, R0 ;  /* 0x00000001ff087819 */ /* 0x000fc80000011600 */
[----:B------:R-:W-:-:S13]  /*0170*/  ISETP.GE.U32.AND P1, PT, R6, R8, PT ;  /* 0x000000080600720c */ /* 0x000fda0003f26070 */
[----:B0-----:R-:W-:Y:S01]  /*0180*/  @!P1 IMAD R2, R8, 0x4, R5 ;  /* 0x0000000408029824 */ /* 0x001fe200078e0205 */
[----:B------:R-:W-:Y:S05]  /*0190*/  @!P1 LDS R3, [R5] ;  /* 0x0000000005039984 */ /* 0x000fea0000000800 */
[----:B------:R-:W0:Y:S02]  /*01a0*/  @!P1 LDS R2, [R2] ;  /* 0x0000000002029984 */ /* 0x000e240000000800 */
[----:B0-----:R-:W-:-:S05]  /*01b0*/  @!P1 FADD R4, R2, R3 ;  /* 0x0000000302049221 */ /* 0x001fca0000000000 */
[----:B------:R1:W-:Y:S01]  /*01c0*/  @!P1 STS [R5], R4 ;  /* 0x0000000405009388 */ /* 0x0003e20000000800 */
[----:B------:R-:W-:Y:S01]  /*01d0*/  BAR.SYNC.DEFER_BLOCKING 0x0 ;  /* 0x0000000000007b1d */ /* 0x000fe20000010000 */
[----:B------:R-:W-:Y:S01]  /*01e0*/  ISETP.GT.U32.AND P1, PT, R0, 0x3, PT ;  /* 0x000000030000780c */ /* 0x000fe20003f24070 */
[----:B------:R-:W-:-:S12]  /*01f0*/  IMAD.MOV.U32 R0, RZ, RZ, R8 ;  /* 0x000000ffff007224 */ /* 0x000fd800078e0008 */
[----:B-1----:R-:W-:Y:S05]  /*0200*/  @P1 BRA `(.L_x_1) ;  /* 0xfffffffc00d41947 */ /* 0x002fea000383ffff */
.L_x_0:
[----:B------:R-:W-:Y:S05]  /*0210*/  @P0 EXIT ;  /* 0x000000000000094d */ /* 0x000fea0003800000 */
[----:B------:R-:W1:Y:S01]  /*0220*/  S2UR UR5, SR_CgaCtaId ;  /* 0x00000000000579c3 */ /* 0x000e620000008800 */
[----:B------:R-:W-:-:S07]  /*0230*/  UMOV UR4, 0x400 ;  /* 0x0000040000047882 */ /* 0x000fce0000000000 */
[----:B0-----:R-:W0:Y:S01]  /*0240*/  LDC.64 R2, c[0x0][0x388] ;  /* 0x0000e200ff027b82 */ /* 0x001e220000000a00 */
[----:B-1----:R-:W-:Y:S01]  /*0250*/  ULEA UR4, UR5, UR4, 0x18 ;  /* 0x0000000405047291 */ /* 0x002fe2000f8ec0ff */
[----:B0-----:R-:W-:-:S08]  /*0260*/  IMAD.WIDE.U32 R2, R7, 0x4, R2 ;  /* 0x0000000407027825 */ /* 0x001fd000078e0002 */
[----:B------:R-:W0:Y:S04]  /*0270*/  LDS R5, [UR4] ;  /* 0x00000004ff057984 */ /* 0x000e280008000800 */
[----:B0-----:R-:W-:Y:S01]  /*0280*/  STG.E desc[UR6][R2.64], R5 ;  /* 0x0000000502007986 */ /* 0x001fe2000c101906 */
[----:B------:R-:W-:Y:S05]  /*0290*/  EXIT ;  /* 0x000000000000794d */ /* 0x000fea0003800000 */
.L_x_2:
[----:B------:R-:W-:-:S00]  /*02a0*/  BRA `(.L_x_2) ;  /* 0xfffffffc00fc7947 */ /* 0x000fc0000383ffff */
[----:B------:R-:W-:-:S00]  /*02b0*/  NOP ;  /* 0x0000000000007918 */ /* 0x000fc00000000000 */
        /* <DEDUP_REMOVED lines=12> */
.L_x_3:


//--------------------- .nv.shared._Z7reduce1PfS_ --------------------------
	.section	.nv.shared._Z7reduce1PfS_,"aw",@nobits
	.sectionflags	@""
	.align	4
.nv.shared._Z7reduce1PfS_:
	.zero		2048


//--------------------- .nv.shared.reserved.0     --------------------------
	.section	.nv.shared.reserved.0,"aw",@nobits
	.weak		__nv_reservedSMEM_offset_0_alias
	.size		__nv_reservedSMEM_offset_0_alias, 0, 64
	.other		__nv_reservedSMEM_offset_0_alias,@"STO_CUDA_RESERVED_SHARED STV_DEFAULT"
__nv_reservedSMEM_offset_0_alias:
	.zero		0
	.zero		64


//--------------------- .nv.constant0._Z7reduce1PfS_ --------------------------
	.section	.nv.constant0._Z7reduce1PfS_,"a",@progbits
	.sectionflags	@""
	.align	4
.nv.constant0._Z7reduce1PfS_:
	.zero		912


//--------------------- SYMBOLS --------------------------

	.type		.nv.reservedSmem.offset0,@object
	.size		.nv.reservedSmem.offset0,0x4
	.type		.nv.reservedSmem.cap,@object
	.size		.nv.reservedSmem.cap,0x4
